	.headerflags	@"EF_CUDA_TEXMODE_UNIFIED EF_CUDA_64BIT_ADDRESS EF_CUDA_ACCELERATORS EF_CUDA_SM90 EF_CUDA_VIRTUAL_SM(EF_CUDA_SM90)"
	.elftype	@"ET_EXEC"


//--------------------- .nv.info                  --------------------------
	.section	.nv.info,"",@"SHT_CUDA_INFO"
	.align	4


	//----- nvinfo : EIATTR_REGCOUNT
	.align		4
        /*0000*/ 	.byte	0x04, 0x2f
        /*0002*/ 	.short	(.L_1 - .L_0)
	.align		4
.L_0:
        /*0004*/ 	.word	index@(triton_poi_fused_avg_pool2d_11)
        /*0008*/ 	.word	0x0000002e


	//----- nvinfo : EIATTR_MIN_STACK_SIZE
	.align		4
.L_1:
        /*000c*/ 	.byte	0x04, 0x12
        /*000e*/ 	.short	(.L_3 - .L_2)
	.align		4
.L_2:
        /*0010*/ 	.word	index@(triton_poi_fused_avg_pool2d_11)
        /*0014*/ 	.word	0x00000000


	//----- nvinfo : EIATTR_FRAME_SIZE
	.align		4
.L_3:
        /*0018*/ 	.byte	0x04, 0x11
        /*001a*/ 	.short	(.L_5 - .L_4)
	.align		4
.L_4:
        /*001c*/ 	.word	index@(triton_poi_fused_avg_pool2d_11)
        /*0020*/ 	.word	0x00000000


	//----- nvinfo : EIATTR_MIN_STACK_SIZE
	.align		4
.L_5:
        /*0024*/ 	.byte	0x04, 0x12
        /*0026*/ 	.short	(.L_7 - .L_6)
	.align		4
.L_6:
        /*0028*/ 	.word	index@(triton_poi_fused_avg_pool2d_11)
        /*002c*/ 	.word	0x00000000
.L_7:


//--------------------- .nv.info.triton_poi_fused_avg_pool2d_11 --------------------------
	.section	.nv.info.triton_poi_fused_avg_pool2d_11,"",@"SHT_CUDA_INFO"
	.sectionflags	@""
	.align	4


	//----- nvinfo : EIATTR_CUDA_API_VERSION
	.align		4
        /*0000*/ 	.byte	0x04, 0x37
        /*0002*/ 	.short	(.L_9 - .L_8)
.L_8:
        /*0004*/ 	.word	0x0000007c


	//----- nvinfo : EIATTR_KPARAM_INFO
	.align		4
.L_9:
        /*0008*/ 	.byte	0x04, 0x17
        /*000a*/ 	.short	(.L_11 - .L_10)
.L_10:
        /*000c*/ 	.word	0x00000000
        /*0010*/ 	.short	0x0002
        /*0012*/ 	.short	0x0010
        /*0014*/ 	.byte	0x00, 0xf0, 0x11, 0x00


	//----- nvinfo : EIATTR_KPARAM_INFO
	.align		4
.L_11:
        /*0018*/ 	.byte	0x04, 0x17
        /*001a*/ 	.short	(.L_13 - .L_12)
.L_12:
        /*001c*/ 	.word	0x00000000
        /*0020*/ 	.short	0x0001
        /*0022*/ 	.short	0x0008
        /*0024*/ 	.byte	0x00, 0xf4, 0x21, 0x00


	//----- nvinfo : EIATTR_KPARAM_INFO
	.align		4
.L_13:
        /*0028*/ 	.byte	0x04, 0x17
        /*002a*/ 	.short	(.L_15 - .L_14)
.L_14:
        /*002c*/ 	.word	0x00000000
        /*0030*/ 	.short	0x0000
        /*0032*/ 	.short	0x0000
        /*0034*/ 	.byte	0x00, 0xf4, 0x21, 0x00


	//----- nvinfo : EIATTR_SPARSE_MMA_MASK
	.align		4
.L_15:
        /*0038*/ 	.byte	0x03, 0x50
        /*003a*/ 	.short	0x0000


	//----- nvinfo : EIATTR_MAXREG_COUNT
	.align		4
        /*003c*/ 	.byte	0x03, 0x1b
        /*003e*/ 	.short	0x00ff


	//----- nvinfo : EIATTR_EXIT_INSTR_OFFSETS
	.align		4
        /*0040*/ 	.byte	0x04, 0x1c
        /*0042*/ 	.short	(.L_17 - .L_16)


	//   ....[0]....
.L_16:
        /*0044*/ 	.word	0x00001120


	//   ....[1]....
        /*0048*/ 	.word	0x00001140


	//----- nvinfo : EIATTR_REQNTID
	.align		4
.L_17:
        /*004c*/ 	.byte	0x04, 0x10
        /*004e*/ 	.short	(.L_19 - .L_18)
.L_18:
        /*0050*/ 	.word	0x00000100
        /*0054*/ 	.word	0x00000001
        /*0058*/ 	.word	0x00000001


	//----- nvinfo : EIATTR_CBANK_PARAM_SIZE
	.align		4
.L_19:
        /*005c*/ 	.byte	0x03, 0x19
        /*005e*/ 	.short	0x0014


	//----- nvinfo : EIATTR_PARAM_CBANK
	.align		4
        /*0060*/ 	.byte	0x04, 0x0a
        /*0062*/ 	.short	(.L_21 - .L_20)
	.align		4
.L_20:
        /*0064*/ 	.word	index@(.nv.constant0.triton_poi_fused_avg_pool2d_11)
        /*0068*/ 	.short	0x0210
        /*006a*/ 	.short	0x0014


	//----- nvinfo : EIATTR_SW_WAR
	.align		4
.L_21:
        /*006c*/ 	.byte	0x04, 0x36
        /*006e*/ 	.short	(.L_23 - .L_22)
.L_22:
        /*0070*/ 	.word	0x00000008
.L_23:


//--------------------- .nv.callgraph             --------------------------
	.section	.nv.callgraph,"",@"SHT_CUDA_CALLGRAPH"
	.align	4
	.sectionentsize	8
	.align		4
        /*0000*/ 	.word	0x00000000
	.align		4
        /*0004*/ 	.word	0xffffffff
	.align		4
        /*0008*/ 	.word	0x00000000
	.align		4
        /*000c*/ 	.word	0xfffffffe
	.align		4
        /*0010*/ 	.word	0x00000000
	.align		4
        /*0014*/ 	.word	0xfffffffd
	.align		4
        /*0018*/ 	.word	0x00000000
	.align		4
        /*001c*/ 	.word	0xfffffffc


//--------------------- .text.triton_poi_fused_avg_pool2d_11 --------------------------
	.section	.text.triton_poi_fused_avg_pool2d_11,"ax",@progbits
	.align	128
        .global         triton_poi_fused_avg_pool2d_11
        .type           triton_poi_fused_avg_pool2d_11,@function
        .size           triton_poi_fused_avg_pool2d_11,(.L_x_1 - triton_poi_fused_avg_pool2d_11)
        .other          triton_poi_fused_avg_pool2d_11,@"STO_CUDA_ENTRY STV_DEFAULT"
triton_poi_fused_avg_pool2d_11:
.text.triton_poi_fused_avg_pool2d_11:
[----:B------:R-:W0:Y:S01]  /*0000*/  LDC R1, c[0x0][0x28] ;  /* 0x00000a00ff017b82 */ /* 0x000e220000000800 */
[----:B------:R-:W1:Y:S01]  /*0010*/  S2R R0, SR_TID.X ;  /* 0x0000000000007919 */ /* 0x000e620000002100 */
[----:B------:R-:W-:Y:S01]  /*0020*/  ULDC.64 UR4, c[0x0][0x208] ;  /* 0x0000820000047ab9 */ /* 0x000fe20000000a00 */
[----:B------:R-:W-:Y:S01]  /*0030*/  CS2R R16, SRZ ;  /* 0x0000000000107805 */ /* 0x000fe2000001ff00 */
[----:B------:R-:W2:Y:S01]  /*0040*/  S2R R9, SR_CTAID.X ;  /* 0x0000000000097919 */ /* 0x000ea20000002500 */
[----:B-1----:R-:W-:-:S05]  /*0050*/  IMAD.SHL.U32 R0, R0, 0x2, RZ ;  /* 0x0000000200007824 */ /* 0x002fca00078e00ff */
[----:B------:R-:W-:-:S05]  /*0060*/  LOP3.LUT R0, R0, 0x1fe, RZ, 0xc0, !PT ;  /* 0x000001fe00007812 */ /* 0x000fca00078ec0ff */
[----:B--2---:R-:W-:-:S04]  /*0070*/  IMAD R9, R9, 0x200, R0 ;  /* 0x0000020009097824 */ /* 0x004fc800078e0200 */
[----:B------:R-:W-:-:S04]  /*0080*/  IMAD.HI R0, R9, 0x4325c53f, RZ ;  /* 0x4325c53f09007827 */ /* 0x000fc800078e02ff */
[C---:B------:R-:W-:Y:S01]  /*0090*/  VIADD R12, R9.reuse, 0x1 ;  /* 0x00000001090c7836 */ /* 0x040fe20000000000 */
[----:B------:R-:W-:Y:S01]  /*00a0*/  SHF.R.U32.HI R3, RZ, 0x1f, R0 ;  /* 0x0000001fff037819 */ /* 0x000fe20000011600 */
[----:B------:R-:W-:Y:S02]  /*00b0*/  VIADD R7, R9, 0xffffffff ;  /* 0xffffffff09077836 */ /* 0x000fe40000000000 */
[----:B------:R-:W-:Y:S01]  /*00c0*/  IMAD.HI R2, R12, 0x4325c53f, RZ ;  /* 0x4325c53f0c027827 */ /* 0x000fe200078e02ff */
[----:B------:R-:W-:-:S04]  /*00d0*/  LEA.HI.SX32 R0, R0, R3, 0x1c ;  /* 0x0000000300007211 */ /* 0x000fc800078fe2ff */
[----:B------:R-:W-:Y:S01]  /*00e0*/  SHF.R.U32.HI R3, RZ, 0x1f, R2 ;  /* 0x0000001fff037819 */ /* 0x000fe20000011602 */
[----:B------:R-:W-:-:S03]  /*00f0*/  IMAD.HI R4, R0, 0x4325c53f, RZ ;  /* 0x4325c53f00047827 */ /* 0x000fc600078e02ff */
[----:B------:R-:W-:Y:S01]  /*0100*/  LEA.HI.SX32 R11, R2, R3, 0x1c ;  /* 0x00000003020b7211 */ /* 0x000fe200078fe2ff */
[----:B------:R-:W-:Y:S01]  /*0110*/  IMAD R24, R0, -0x3d, R9 ;  /* 0xffffffc300187824 */ /* 0x000fe200078e0209 */
[----:B------:R-:W-:Y:S01]  /*0120*/  SHF.R.U32.HI R5, RZ, 0x1f, R4 ;  /* 0x0000001fff057819 */ /* 0x000fe20000011604 */
[----:B------:R-:W1:Y:S03]  /*0130*/  LDC.64 R2, c[0x0][0x210] ;  /* 0x00008400ff027b82 */ /* 0x000e660000000a00 */
[----:B------:R-:W-:Y:S01]  /*0140*/  LEA.HI.SX32 R5, R4, R5, 0x1c ;  /* 0x0000000504057211 */ /* 0x000fe200078fe2ff */
[----:B------:R-:W-:Y:S01]  /*0150*/  IMAD.HI R4, R11, 0x4325c53f, RZ ;  /* 0x4325c53f0b047827 */ /* 0x000fe200078e02ff */
[C---:B------:R-:W-:Y:S02]  /*0160*/  ISETP.GE.AND P0, PT, R24.reuse, 0x3b, PT ;  /* 0x0000003b1800780c */ /* 0x040fe40003f06270 */
[C---:B------:R-:W-:Y:S01]  /*0170*/  ISETP.GT.AND P5, PT, R24.reuse, 0x3a, PT ;  /* 0x0000003a1800780c */ /* 0x040fe20003fa4270 */
[----:B------:R-:W-:Y:S01]  /*0180*/  IMAD R41, R5, -0x3d, R0 ;  /* 0xffffffc305297824 */ /* 0x000fe200078e0200 */
[----:B------:R-:W-:Y:S01]  /*0190*/  SHF.R.U32.HI R5, RZ, 0x1f, R4 ;  /* 0x0000001fff057819 */ /* 0x000fe20000011604 */
[----:B------:R-:W-:-:S03]  /*01a0*/  VIADD R0, R24, 0x2 ;  /* 0x0000000218007836 */ /* 0x000fc60000000000 */
[C---:B------:R-:W-:Y:S02]  /*01b0*/  ISETP.GT.AND P3, PT, R41.reuse, RZ, PT ;  /* 0x000000ff2900720c */ /* 0x040fe40003f64270 */
[----:B------:R-:W-:Y:S02]  /*01c0*/  SEL R0, R0, RZ, !P0 ;  /* 0x000000ff00007207 */ /* 0x000fe40004000000 */
[----:B------:R-:W-:Y:S02]  /*01d0*/  ISETP.GT.AND P0, PT, R24, RZ, P3 ;  /* 0x000000ff1800720c */ /* 0x000fe40001f04270 */
[----:B------:R-:W-:Y:S01]  /*01e0*/  ISETP.GT.AND P2, PT, R41, 0x3a, PT ;  /* 0x0000003a2900780c */ /* 0x000fe20003f44270 */
[----:B------:R-:W-:Y:S01]  /*01f0*/  IMAD R18, R11, -0x3d, R12 ;  /* 0xffffffc30b127824 */ /* 0x000fe200078e020c */
[----:B------:R-:W-:Y:S01]  /*0200*/  LEA.HI.SX32 R8, R4, R5, 0x1c ;  /* 0x0000000504087211 */ /* 0x000fe200078fe2ff */
[----:B------:R-:W-:Y:S01]  /*0210*/  VIADD R4, R41, 0x2 ;  /* 0x0000000229047836 */ /* 0x000fe20000000000 */
[C---:B------:R-:W-:Y:S01]  /*0220*/  ISETP.LT.AND P0, PT, R9.reuse, 0x573600, P0 ;  /* 0x005736000900780c */ /* 0x040fe20000701270 */
[----:B------:R-:W-:Y:S01]  /*0230*/  VIADD R5, R9, 0xffffffc2 ;  /* 0xffffffc209057836 */ /* 0x000fe20000000000 */
[C---:B------:R-:W-:Y:S01]  /*0240*/  ISETP.GE.AND P4, PT, R41.reuse, 0x3b, PT ;  /* 0x0000003b2900780c */ /* 0x040fe20003f86270 */
[----:B------:R-:W-:Y:S01]  /*0250*/  VIADD R25, R0, 0x3d ;  /* 0x0000003d00197836 */ /* 0x000fe20000000000 */
[----:B------:R-:W-:Y:S01]  /*0260*/  ISETP.GT.AND P1, PT, R41, -0x1, PT ;  /* 0xffffffff2900780c */ /* 0x000fe20003f24270 */
[----:B------:R-:W-:Y:S01]  /*0270*/  @!P5 IMAD.MOV R25, RZ, RZ, R0 ;  /* 0x000000ffff19d224 */ /* 0x000fe200078e0200 */
[----:B------:R-:W-:Y:S01]  /*0280*/  SEL R6, R4, RZ, !P4 ;  /* 0x000000ff04067207 */ /* 0x000fe20006000000 */
[----:B------:R-:W-:Y:S01]  /*0290*/  IMAD R13, R8, -0x3d, R11 ;  /* 0xffffffc3080d7824 */ /* 0x000fe200078e020b */
[----:B------:R-:W-:Y:S01]  /*02a0*/  ISETP.GT.AND P1, PT, R24, RZ, P1 ;  /* 0x000000ff1800720c */ /* 0x000fe20000f24270 */
[----:B------:R-:W-:Y:S01]  /*02b0*/  IMAD.MOV.U32 R0, RZ, RZ, RZ ;  /* 0x000000ffff007224 */ /* 0x000fe200078e00ff */
[----:B------:R-:W-:Y:S01]  /*02c0*/  P2R R35, PR, RZ, 0x1 ;  /* 0x00000001ff237803 */ /* 0x000fe20000000000 */
[----:B------:R-:W-:Y:S01]  /*02d0*/  VIADD R11, R18, 0x1 ;  /* 0x00000001120b7836 */ /* 0x000fe20000000000 */
[----:B------:R-:W-:Y:S01]  /*02e0*/  ISETP.LT.AND P6, PT, R9, 0x573600, P1 ;  /* 0x005736000900780c */ /* 0x000fe20000fc1270 */
[----:B-1----:R-:W-:Y:S01]  /*02f0*/  IMAD.WIDE R4, R5, 0x4, R2 ;  /* 0x0000000405047825 */ /* 0x002fe200078e0202 */
[----:B------:R-:W-:-:S02]  /*0300*/  ISETP.GT.AND P3, PT, R24, -0x1, P3 ;  /* 0xffffffff1800780c */ /* 0x000fc40001f64270 */
[----:B------:R-:W-:Y:S01]  /*0310*/  ISETP.GE.U32.AND P1, PT, R11, 0x3d, PT ;  /* 0x0000003d0b00780c */ /* 0x000fe20003f26070 */
[----:B------:R-:W-:Y:S01]  /*0320*/  VIADD R26, R6, 0x3d ;  /* 0x0000003d061a7836 */ /* 0x000fe20000000000 */
[----:B------:R1:W2:Y:S01]  /*0330*/  @P0 LDG.E R0, desc[UR4][R4.64] ;  /* 0x0000000404000981 */ /* 0x0002a2000c1e1900 */
[----:B------:R-:W-:Y:S01]  /*0340*/  @!P2 IMAD.MOV R26, RZ, RZ, R6 ;  /* 0x000000ffff1aa224 */ /* 0x000fe200078e0206 */
[C---:B------:R-:W-:Y:S01]  /*0350*/  ISETP.GT.AND P2, PT, R24.reuse, 0x1, PT ;  /* 0x000000011800780c */ /* 0x040fe20003f44270 */
[----:B------:R-:W-:Y:S01]  /*0360*/  VIADD R28, R24, 0xffffffff ;  /* 0xffffffff181c7836 */ /* 0x000fe20000000000 */
[----:B------:R-:W-:Y:S01]  /*0370*/  ISETP.GT.AND P0, PT, R13, RZ, PT ;  /* 0x000000ff0d00720c */ /* 0x000fe20003f04270 */
[----:B------:R-:W-:Y:S01]  /*0380*/  IMAD.WIDE R6, R7, 0x4, R2 ;  /* 0x0000000407067825 */ /* 0x000fe200078e0202 */
[----:B------:R-:W-:Y:S02]  /*0390*/  ISETP.GT.AND P5, PT, R13, RZ, !P1 ;  /* 0x000000ff0d00720c */ /* 0x000fe40004fa4270 */
[----:B------:R-:W-:-:S02]  /*03a0*/  P2R R22, PR, RZ, 0x2 ;  /* 0x00000002ff167803 */ /* 0x000fc40000000000 */
[----:B------:R-:W-:Y:S01]  /*03b0*/  SEL R28, R28, RZ, P2 ;  /* 0x000000ff1c1c7207 */ /* 0x000fe20001000000 */
[C---:B------:R-:W-:Y:S01]  /*03c0*/  VIADD R19, R9.reuse, 0xffffffc3 ;  /* 0xffffffc309137836 */ /* 0x040fe20000000000 */
[C---:B------:R-:W-:Y:S02]  /*03d0*/  ISETP.LT.AND P1, PT, R9.reuse, 0x573600, P3 ;  /* 0x005736000900780c */ /* 0x040fe40001f21270 */
[----:B------:R-:W-:Y:S02]  /*03e0*/  CS2R R14, SRZ ;  /* 0x00000000000e7805 */ /* 0x000fe4000001ff00 */
[----:B------:R-:W-:Y:S01]  /*03f0*/  ISETP.GT.AND P2, PT, R18, RZ, P0 ;  /* 0x000000ff1200720c */ /* 0x000fe20000744270 */
[----:B------:R3:W4:Y:S01]  /*0400*/  @P6 LDG.E R17, desc[UR4][R6.64] ;  /* 0x0000000406116981 */ /* 0x000722000c1e1900 */
[----:B------:R-:W-:Y:S02]  /*0410*/  P2R R32, PR, RZ, 0x2 ;  /* 0x00000002ff207803 */ /* 0x000fe40000000000 */
[----:B------:R-:W-:-:S02]  /*0420*/  ISETP.LT.AND P1, PT, R9, 0x573600, P2 ;  /* 0x005736000900780c */ /* 0x000fc40001721270 */
[----:B------:R-:W-:Y:S01]  /*0430*/  ISETP.GT.AND P0, PT, R18, -0x1, P0 ;  /* 0xffffffff1200780c */ /* 0x000fe20000704270 */
[----:B-1----:R-:W-:Y:S01]  /*0440*/  IMAD.WIDE R4, R19, 0x4, R2 ;  /* 0x0000000413047825 */ /* 0x002fe200078e0202 */
[----:B------:R-:W-:Y:S02]  /*0450*/  P2R R31, PR, RZ, 0x40 ;  /* 0x00000040ff1f7803 */ /* 0x000fe40000000000 */
[C---:B------:R-:W-:Y:S01]  /*0460*/  ISETP.LT.AND P4, PT, R9.reuse, 0x573600, P0 ;  /* 0x005736000900780c */ /* 0x040fe20000781270 */
[----:B---3--:R-:W-:-:S04]  /*0470*/  VIADD R7, R9, 0xffffffc4 ;  /* 0xffffffc409077836 */ /* 0x008fc80000000000 */
[----:B------:R-:W-:Y:S02]  /*0480*/  IMAD.WIDE R6, R7, 0x4, R2 ;  /* 0x0000000407067825 */ /* 0x000fe400078e0202 */
[----:B------:R-:W3:Y:S06]  /*0490*/  @P1 LDG.E R15, desc[UR4][R4.64] ;  /* 0x00000004040f1981 */ /* 0x000eec000c1e1900 */
[----:B------:R-:W5:Y:S01]  /*04a0*/  @P4 LDG.E R14, desc[UR4][R6.64] ;  /* 0x00000004060e4981 */ /* 0x000f62000c1e1900 */
[----:B------:R-:W-:-:S05]  /*04b0*/  VIADD R23, R24, 0x1 ;  /* 0x0000000118177836 */ /* 0x000fca0000000000 */
[----:B------:R-:W-:-:S04]  /*04c0*/  ISETP.GE.U32.AND P2, PT, R23, 0x3d, PT ;  /* 0x0000003d1700780c */ /* 0x000fc80003f46070 */
[----:B------:R-:W-:Y:S02]  /*04d0*/  ISETP.GT.AND P3, PT, R41, RZ, !P2 ;  /* 0x000000ff2900720c */ /* 0x000fe40005764270 */
[C---:B------:R-:W-:Y:S02]  /*04e0*/  ISETP.LT.AND P5, PT, R9.reuse, 0x573600, P5 ;  /* 0x005736000900780c */ /* 0x040fe40002fa1270 */
[C---:B------:R-:W-:Y:S02]  /*04f0*/  ISETP.LT.AND P6, PT, R9.reuse, 0x573600, P3 ;  /* 0x005736000900780c */ /* 0x040fe40001fc1270 */
[----:B------:R-:W-:Y:S01]  /*0500*/  ISETP.NE.AND P3, PT, R32, RZ, PT ;  /* 0x000000ff2000720c */ /* 0x000fe20003f65270 */
[----:B------:R-:W-:Y:S01]  /*0510*/  VIADD R21, R9, 0xffffffc5 ;  /* 0xffffffc509157836 */ /* 0x000fe20000000000 */
[----:B------:R-:W-:Y:S01]  /*0520*/  ISETP.GT.AND P0, PT, R13, -0x1, PT ;  /* 0xffffffff0d00780c */ /* 0x000fe20003f04270 */
[----:B------:R-:W-:Y:S01]  /*0530*/  IMAD.MOV.U32 R10, RZ, RZ, RZ ;  /* 0x000000ffff0a7224 */ /* 0x000fe200078e00ff */
[----:B------:R-:W-:Y:S01]  /*0540*/  ISETP.GT.AND P2, PT, R41, -0x1, !P2 ;  /* 0xffffffff2900780c */ /* 0x000fe20005744270 */
[----:B------:R-:W-:Y:S01]  /*0550*/  IMAD.WIDE R20, R21, 0x4, R2 ;  /* 0x0000000415147825 */ /* 0x000fe200078e0202 */
[----:B------:R-:W-:-:S02]  /*0560*/  ISETP.GT.AND P0, PT, R18, RZ, P0 ;  /* 0x000000ff1200720c */ /* 0x000fc40000704270 */
[----:B------:R-:W-:Y:S01]  /*0570*/  P2R R33, PR, RZ, 0x10 ;  /* 0x00000010ff217803 */ /* 0x000fe20000000000 */
[----:B------:R-:W-:Y:S01]  /*0580*/  IMAD.MOV.U32 R8, RZ, RZ, RZ ;  /* 0x000000ffff087224 */ /* 0x000fe200078e00ff */
[----:B------:R1:W2:Y:S01]  /*0590*/  @P5 LDG.E R16, desc[UR4][R20.64] ;  /* 0x0000000414105981 */ /* 0x0002a2000c1e1900 */
[----:B------:R-:W-:-:S03]  /*05a0*/  ISETP.LT.AND P4, PT, R9, 0x573600, P2 ;  /* 0x005736000900780c */ /* 0x000fc60001781270 */
[----:B------:R1:W2:Y:S01]  /*05b0*/  @P3 LDG.E R10, desc[UR4][R4.64] ;  /* 0x00000004040a3981 */ /* 0x0002a2000c1e1900 */
[C---:B------:R-:W-:Y:S02]  /*05c0*/  ISETP.LT.AND P3, PT, R9.reuse, 0x573600, P0 ;  /* 0x005736000900780c */ /* 0x040fe40000761270 */
[----:B------:R-:W-:Y:S01]  /*05d0*/  ISETP.GE.AND P0, PT, R9, 0x573600, PT ;  /* 0x005736000900780c */ /* 0x000fe20003f06270 */
[----:B------:R1:W2:Y:S02]  /*05e0*/  @P6 LDG.E R8, desc[UR4][R6.64] ;  /* 0x0000000406086981 */ /* 0x0002a4000c1e1900 */
[----:B01----:R-:W-:Y:S02]  /*05f0*/  LOP3.LUT R20, R41, R24, RZ, 0xfc, !PT ;  /* 0x0000001829147212 */ /* 0x003fe400078efcff */
[----:B------:R-:W-:Y:S02]  /*0600*/  LOP3.LUT R4, R13, R18, RZ, 0xfc, !PT ;  /* 0x000000120d047212 */ /* 0x000fe400078efcff */
[----:B------:R-:W-:-:S02]  /*0610*/  P2R R29, PR, RZ, 0x20 ;  /* 0x00000020ff1d7803 */ /* 0x000fc40000000000 */
[----:B------:R-:W-:Y:S02]  /*0620*/  P2R R30, PR, RZ, 0x40 ;  /* 0x00000040ff1e7803 */ /* 0x000fe40000000000 */
[----:B------:R-:W-:Y:S02]  /*0630*/  P2R R34, PR, RZ, 0x2 ;  /* 0x00000002ff227803 */ /* 0x000fe40000000000 */
[----:B------:R-:W-:Y:S02]  /*0640*/  ISETP.GT.AND P6, PT, R20, -0x1, !P0 ;  /* 0xffffffff1400780c */ /* 0x000fe400047c4270 */
[----:B------:R-:W-:Y:S02]  /*0650*/  ISETP.GT.AND P5, PT, R4, -0x1, !P0 ;  /* 0xffffffff0400780c */ /* 0x000fe400047a4270 */
[----:B------:R-:W-:Y:S01]  /*0660*/  ISETP.NE.AND P1, PT, R22, RZ, PT ;  /* 0x000000ff1600720c */ /* 0x000fe20003f25270 */
[----:B------:R-:W-:Y:S02]  /*0670*/  IMAD.MOV.U32 R22, RZ, RZ, RZ ;  /* 0x000000ffff167224 */ /* 0x000fe400078e00ff */
[----:B------:R-:W-:Y:S01]  /*0680*/  IMAD.WIDE R6, R9, 0x4, R2 ;  /* 0x0000000409067825 */ /* 0x000fe200078e0202 */
[----:B------:R-:W-:-:S02]  /*0690*/  CS2R R20, SRZ ;  /* 0x0000000000147805 */ /* 0x000fc4000001ff00 */
[----:B------:R-:W-:Y:S01]  /*06a0*/  P2R R39, PR, RZ, 0x10 ;  /* 0x00000010ff277803 */ /* 0x000fe20000000000 */
[----:B------:R-:W-:Y:S01]  /*06b0*/  IMAD.MOV.U32 R19, RZ, RZ, RZ ;  /* 0x000000ffff137224 */ /* 0x000fe200078e00ff */
[----:B------:R-:W4:Y:S01]  /*06c0*/  @P4 LDG.E R22, desc[UR4][R6.64+0x4] ;  /* 0x0000040406164981 */ /* 0x000f22000c1e1900 */
[----:B------:R-:W-:Y:S01]  /*06d0*/  ISETP.GT.AND P4, PT, R13, -0x1, !P1 ;  /* 0xffffffff0d00780c */ /* 0x000fe20004f84270 */
[C---:B------:R-:W-:Y:S01]  /*06e0*/  VIADD R27, R18.reuse, 0x2 ;  /* 0x00000002121b7836 */ /* 0x040fe20000000000 */
[----:B------:R-:W-:Y:S01]  /*06f0*/  ISETP.GE.AND P1, PT, R18, 0x3b, PT ;  /* 0x0000003b1200780c */ /* 0x000fe20003f26270 */
[----:B------:R-:W4:Y:S04]  /*0700*/  @P5 LDG.E R21, desc[UR4][R6.64+0x4] ;  /* 0x0000040406155981 */ /* 0x000f28000c1e1900 */
[----:B------:R-:W4:Y:S04]  /*0710*/  @P6 LDG.E R19, desc[UR4][R6.64] ;  /* 0x0000000406136981 */ /* 0x000f28000c1e1900 */
[----:B------:R0:W4:Y:S02]  /*0720*/  @P3 LDG.E R20, desc[UR4][R6.64] ;  /* 0x0000000406143981 */ /* 0x000124000c1e1900 */
[----:B0-----:R-:W-:-:S02]  /*0730*/  SEL R6, R27, RZ, !P1 ;  /* 0x000000ff1b067207 */ /* 0x001fc40004800000 */
[----:B------:R-:W-:-:S03]  /*0740*/  ISETP.GT.AND P1, PT, R18, 0x3a, PT ;  /* 0x0000003a1200780c */ /* 0x000fc60003f24270 */
[----:B------:R-:W-:Y:S01]  /*0750*/  VIADD R27, R6, 0x3d ;  /* 0x0000003d061b7836 */ /* 0x000fe20000000000 */
[----:B------:R-:W-:Y:S02]  /*0760*/  ISETP.LT.AND P4, PT, R9, 0x573600, P4 ;  /* 0x005736000900780c */ /* 0x000fe40002781270 */
[----:B------:R-:W-:-:S07]  /*0770*/  P2R R40, PR, RZ, 0x40 ;  /* 0x00000040ff287803 */ /* 0x000fce0000000000 */
[----:B------:R-:W-:Y:S01]  /*0780*/  @!P1 IMAD.MOV R27, RZ, RZ, R6 ;  /* 0x000000ffff1b9224 */ /* 0x000fe200078e0206 */
[C---:B------:R-:W-:Y:S01]  /*0790*/  ISETP.GT.AND P1, PT, R41.reuse, 0x1, PT ;  /* 0x000000012900780c */ /* 0x040fe20003f24270 */
[C---:B------:R-:W-:Y:S02]  /*07a0*/  VIADD R6, R41.reuse, 0xffffffff ;  /* 0xffffffff29067836 */ /* 0x040fe40000000000 */
[----:B------:R-:W-:Y:S02]  /*07b0*/  VIADD R41, R41, 0x1 ;  /* 0x0000000129297836 */ /* 0x000fe40000000000 */
[----:B------:R-:W-:-:S03]  /*07c0*/  VIADD R5, R9, 0x2 ;  /* 0x0000000209057836 */ /* 0x000fc60000000000 */
[----:B------:R-:W-:Y:S01]  /*07d0*/  ISETP.GE.U32.AND P6, PT, R41, 0x3d, PT ;  /* 0x0000003d2900780c */ /* 0x000fe20003fc6070 */
[----:B------:R-:W-:Y:S01]  /*07e0*/  IMAD.IADD R43, R25, 0x1, -R28 ;  /* 0x00000001192b7824 */ /* 0x000fe200078e0a1c */
[----:B------:R-:W-:Y:S01]  /*07f0*/  SEL R7, R6, RZ, P1 ;  /* 0x000000ff06077207 */ /* 0x000fe20000800000 */
[----:B------:R-:W-:Y:S01]  /*0800*/  IMAD.IADD R28, R28, 0x1, -R25 ;  /* 0x000000011c1c7824 */ /* 0x000fe200078e0a19 */
[----:B------:R-:W-:Y:S01]  /*0810*/  ISETP.GT.AND P1, PT, R24, RZ, !P6 ;  /* 0x000000ff1800720c */ /* 0x000fe20007724270 */
[----:B------:R-:W-:Y:S01]  /*0820*/  IMAD.MOV.U32 R25, RZ, RZ, RZ ;  /* 0x000000ffff197224 */ /* 0x000fe200078e00ff */
[----:B------:R-:W-:Y:S01]  /*0830*/  P2R R37, PR, RZ, 0x1 ;  /* 0x00000001ff257803 */ /* 0x000fe20000000000 */
[----:B------:R-:W-:Y:S01]  /*0840*/  IMAD.WIDE R4, R5, 0x4, R2 ;  /* 0x0000000405047825 */ /* 0x000fe200078e0202 */
[----:B------:R-:W-:-:S03]  /*0850*/  ISETP.LT.AND P0, PT, R9, 0x573600, P1 ;  /* 0x005736000900780c */ /* 0x000fc60000f01270 */
[----:B------:R-:W-:Y:S01]  /*0860*/  VIADD R6, R13, 0x1 ;  /* 0x000000010d067836 */ /* 0x000fe20000000000 */
[----:B------:R0:W4:Y:S01]  /*0870*/  @P4 LDG.E R25, desc[UR4][R4.64] ;  /* 0x0000000404194981 */ /* 0x000122000c1e1900 */
[----:B------:R-:W-:Y:S01]  /*0880*/  IMAD R26, R43, R26, RZ ;  /* 0x0000001a2b1a7224 */ /* 0x000fe200078e02ff */
[----:B------:R-:W-:Y:S02]  /*0890*/  P2R R36, PR, RZ, 0x8 ;  /* 0x00000008ff247803 */ /* 0x000fe40000000000 */
[----:B------:R-:W-:Y:S01]  /*08a0*/  ISETP.GE.U32.AND P3, PT, R6, 0x3d, PT ;  /* 0x0000003d0600780c */ /* 0x000fe20003f66070 */
[----:B------:R-:W-:Y:S02]  /*08b0*/  IMAD R26, R7, R28, R26 ;  /* 0x0000001c071a7224 */ /* 0x000fe400078e021a */
[----:B------:R-:W-:Y:S02]  /*08c0*/  IMAD.MOV.U32 R28, RZ, RZ, RZ ;  /* 0x000000ffff1c7224 */ /* 0x000fe400078e00ff */
[----:B0-----:R-:W-:Y:S01]  /*08d0*/  VIADD R5, R9, 0x3c ;  /* 0x0000003c09057836 */ /* 0x001fe20000000000 */
[----:B------:R-:W-:-:S03]  /*08e0*/  ISETP.GT.AND P1, PT, R24, -0x1, !P6 ;  /* 0xffffffff1800780c */ /* 0x000fc60007724270 */
[----:B------:R-:W-:Y:S01]  /*08f0*/  IMAD.WIDE R4, R5, 0x4, R2 ;  /* 0x0000000405047825 */ /* 0x000fe200078e0202 */
[----:B------:R-:W-:Y:S02]  /*0900*/  ISETP.GT.AND P2, PT, R18, RZ, !P3 ;  /* 0x000000ff1200720c */ /* 0x000fe40005f44270 */
[----:B------:R-:W-:Y:S02]  /*0910*/  P2R R41, PR, RZ, 0x1 ;  /* 0x00000001ff297803 */ /* 0x000fe40000000000 */
[----:B------:R0:W4:Y:S01]  /*0920*/  @P0 LDG.E R28, desc[UR4][R4.64] ;  /* 0x00000004041c0981 */ /* 0x000122000c1e1900 */
[C---:B------:R-:W-:Y:S02]  /*0930*/  ISETP.LT.AND P0, PT, R9.reuse, 0x573600, P1 ;  /* 0x005736000900780c */ /* 0x040fe40000f01270 */
[----:B------:R-:W-:Y:S02]  /*0940*/  ISETP.LT.AND P2, PT, R9, 0x573600, P2 ;  /* 0x005736000900780c */ /* 0x000fe40001741270 */
[----:B------:R-:W-:-:S02]  /*0950*/  P2R R42, PR, RZ, 0x10 ;  /* 0x00000010ff2a7803 */ /* 0x000fc40000000000 */
[----:B------:R-:W-:Y:S01]  /*0960*/  ISETP.NE.AND P4, PT, R32, RZ, PT ;  /* 0x000000ff2000720c */ /* 0x000fe20003f85270 */
[----:B------:R-:W-:Y:S01]  /*0970*/  VIADD R7, R9, 0x3d ;  /* 0x0000003d09077836 */ /* 0x000fe20000000000 */
[----:B------:R-:W-:Y:S01]  /*0980*/  ISETP.LT.U32.AND P6, PT, R23, 0x3d, !P6 ;  /* 0x0000003d1700780c */ /* 0x000fe200077c1070 */
[----:B------:R-:W-:Y:S01]  /*0990*/  IMAD.MOV.U32 R24, RZ, RZ, RZ ;  /* 0x000000ffff187224 */ /* 0x000fe200078e00ff */
[----:B------:R-:W-:Y:S01]  /*09a0*/  P2R R32, PR, RZ, 0x10 ;  /* 0x00000010ff207803 */ /* 0x000fe20000000000 */
[----:B------:R-:W-:Y:S01]  /*09b0*/  IMAD.MOV.U32 R23, RZ, RZ, RZ ;  /* 0x000000ffff177224 */ /* 0x000fe200078e00ff */
[----:B------:R-:W-:Y:S01]  /*09c0*/  ISETP.NE.AND P4, PT, R35, RZ, PT ;  /* 0x000000ff2300720c */ /* 0x000fe20003f85270 */
[----:B------:R-:W-:Y:S01]  /*09d0*/  IMAD.WIDE R6, R7, 0x4, R2 ;  /* 0x0000000407067825 */ /* 0x000fe200078e0202 */
[----:B------:R-:W-:Y:S02]  /*09e0*/  ISETP.GT.AND P1, PT, R18, -0x1, !P3 ;  /* 0xffffffff1200780c */ /* 0x000fe40005f24270 */
[----:B------:R-:W-:-:S02]  /*09f0*/  P2R R35, PR, RZ, 0x10 ;  /* 0x00000010ff237803 */ /* 0x000fc40000000000 */
[C---:B------:R-:W-:Y:S01]  /*0a00*/  ISETP.LT.AND P1, PT, R9.reuse, 0x573600, P1 ;  /* 0x005736000900780c */ /* 0x040fe20000f21270 */
[----:B------:R-:W4:Y:S01]  /*0a10*/  @P0 LDG.E R24, desc[UR4][R6.64] ;  /* 0x0000000406180981 */ /* 0x000f22000c1e1900 */
[----:B------:R-:W-:Y:S01]  /*0a20*/  ISETP.NE.AND P4, PT, R40, RZ, PT ;  /* 0x000000ff2800720c */ /* 0x000fe20003f85270 */
[----:B0-----:R-:W-:Y:S02]  /*0a30*/  VIADD R5, R9, 0x3e ;  /* 0x0000003e09057836 */ /* 0x001fe40000000000 */
[----:B------:R0:W4:Y:S01]  /*0a40*/  @P2 LDG.E R23, desc[UR4][R6.64] ;  /* 0x0000000406172981 */ /* 0x000122000c1e1900 */
[----:B------:R-:W-:Y:S02]  /*0a50*/  P2R R40, PR, RZ, 0x10 ;  /* 0x00000010ff287803 */ /* 0x000fe40000000000 */
[----:B------:R-:W-:Y:S02]  /*0a60*/  P2R R38, PR, RZ, 0x20 ;  /* 0x00000020ff267803 */ /* 0x000fe40000000000 */
[----:B------:R-:W-:Y:S01]  /*0a70*/  ISETP.NE.AND P4, PT, R30, RZ, PT ;  /* 0x000000ff1e00720c */ /* 0x000fe20003f85270 */
[----:B------:R-:W-:Y:S01]  /*0a80*/  IMAD.MOV.U32 R30, RZ, RZ, RZ ;  /* 0x000000ffff1e7224 */ /* 0x000fe200078e00ff */
[----:B0-----:R-:W-:-:S02]  /*0a90*/  P2R R7, PR, RZ, 0x4 ;  /* 0x00000004ff077803 */ /* 0x001fc40000000000 */
[----:B------:R-:W-:Y:S01]  /*0aa0*/  ISETP.NE.AND P2, PT, R33, RZ, PT ;  /* 0x000000ff2100720c */ /* 0x000fe20003f45270 */
[----:B------:R-:W-:Y:S01]  /*0ab0*/  IMAD.WIDE R4, R5, 0x4, R2 ;  /* 0x0000000405047825 */ /* 0x000fe200078e0202 */
[----:B------:R-:W-:Y:S02]  /*0ac0*/  ISETP.NE.AND P5, PT, R31, RZ, PT ;  /* 0x000000ff1f00720c */ /* 0x000fe40003fa5270 */
[----:B------:R-:W-:Y:S02]  /*0ad0*/  P2R R31, PR, RZ, 0x4 ;  /* 0x00000004ff1f7803 */ /* 0x000fe40000000000 */
[----:B------:R-:W-:Y:S01]  /*0ae0*/  ISETP.NE.AND P2, PT, R34, RZ, PT ;  /* 0x000000ff2200720c */ /* 0x000fe20003f45270 */
[----:B------:R-:W4:Y:S01]  /*0af0*/  @P1 LDG.E R30, desc[UR4][R4.64] ;  /* 0x00000004041e1981 */ /* 0x000f22000c1e1900 */
[----:B------:R-:W-:Y:S02]  /*0b00*/  ISETP.LT.U32.AND P3, PT, R11, 0x3d, !P3 ;  /* 0x0000003d0b00780c */ /* 0x000fe40005f61070 */
[----:B------:R-:W-:-:S02]  /*0b10*/  P2R R43, PR, RZ, 0x1 ;  /* 0x00000001ff2b7803 */ /* 0x000fc40000000000 */
[C---:B------:R-:W-:Y:S02]  /*0b20*/  ISETP.LT.AND P0, PT, R9.reuse, 0x573600, P6 ;  /* 0x005736000900780c */ /* 0x040fe40003701270 */
[----:B------:R-:W-:Y:S01]  /*0b30*/  ISETP.LT.AND P3, PT, R9, 0x573600, P3 ;  /* 0x005736000900780c */ /* 0x000fe20001f61270 */
[----:B------:R-:W-:-:S10]  /*0b40*/  IMAD.MOV.U32 R18, RZ, RZ, RZ ;  /* 0x000000ffff127224 */ /* 0x000fd400078e00ff */
[----:B------:R0:W4:Y:S01]  /*0b50*/  @P0 LDG.E R18, desc[UR4][R4.64] ;  /* 0x0000000404120981 */ /* 0x000122000c1e1900 */
[----:B---3--:R-:W-:Y:S02]  /*0b60*/  SEL R15, R15, RZ, P2 ;  /* 0x000000ff0f0f7207 */ /* 0x008fe40001000000 */
[----:B------:R-:W-:-:S04]  /*0b70*/  ISETP.NE.AND P2, PT, R31, RZ, PT ;  /* 0x000000ff1f00720c */ /* 0x000fc80003f45270 */
[----:B-----5:R-:W-:Y:S02]  /*0b80*/  SEL R14, R14, RZ, P2 ;  /* 0x000000ff0e0e7207 */ /* 0x020fe40001000000 */
[----:B------:R-:W-:Y:S01]  /*0b90*/  ISETP.NE.AND P2, PT, R7, RZ, PT ;  /* 0x000000ff0700720c */ /* 0x000fe20003f45270 */
[----:B------:R-:W-:-:S04]  /*0ba0*/  VIADD R7, R9, 0x3f ;  /* 0x0000003f09077836 */ /* 0x000fc80000000000 */
[----:B------:R-:W-:-:S04]  /*0bb0*/  IMAD.WIDE R2, R7, 0x4, R2 ;  /* 0x0000000407027825 */ /* 0x000fc800078e0202 */
[----:B------:R-:W-:-:S06]  /*0bc0*/  IMAD.MOV.U32 R7, RZ, RZ, RZ ;  /* 0x000000ffff077224 */ /* 0x000fcc00078e00ff */
[----:B------:R1:W3:Y:S01]  /*0bd0*/  @P3 LDG.E R7, desc[UR4][R2.64] ;  /* 0x0000000402073981 */ /* 0x0002e2000c1e1900 */
[C---:B------:R-:W-:Y:S01]  /*0be0*/  VIADD R33, R13.reuse, 0x2 ;  /* 0x000000020d217836 */ /* 0x040fe20000000000 */
[----:B------:R-:W-:-:S04]  /*0bf0*/  ISETP.GE.AND P6, PT, R13, 0x3b, PT ;  /* 0x0000003b0d00780c */ /* 0x000fc80003fc6270 */
[----:B------:R-:W-:Y:S02]  /*0c00*/  SEL R33, R33, RZ, !P6 ;  /* 0x000000ff21217207 */ /* 0x000fe40007000000 */
[----:B------:R-:W-:Y:S01]  /*0c10*/  ISETP.GT.AND P6, PT, R13, 0x3a, PT ;  /* 0x0000003a0d00780c */ /* 0x000fe20003fc4270 */
[----:B------:R-:W-:Y:S01]  /*0c20*/  IMAD.HI R12, R12, 0x4325c53f, RZ ;  /* 0x4325c53f0c0c7827 */ /* 0x000fe200078e02ff */
[----:B--2---:R-:W-:-:S03]  /*0c30*/  SEL R8, R8, RZ, P4 ;  /* 0x000000ff08087207 */ /* 0x004fc60002000000 */
[----:B------:R-:W-:Y:S02]  /*0c40*/  VIADD R6, R33, 0x3d ;  /* 0x0000003d21067836 */ /* 0x000fe40000000000 */
[----:B0-----:R-:W-:Y:S01]  /*0c50*/  VIADD R5, R13, 0xffffffff ;  /* 0xffffffff0d057836 */ /* 0x001fe20000000000 */
[----:B----4-:R-:W-:-:S05]  /*0c60*/  SEL R17, R17, RZ, P5 ;  /* 0x000000ff11117207 */ /* 0x010fca0002800000 */
[----:B------:R-:W-:Y:S01]  /*0c70*/  @!P6 IMAD.MOV R6, RZ, RZ, R33 ;  /* 0x000000ffff06e224 */ /* 0x000fe200078e0221 */
[----:B------:R-:W-:Y:S01]  /*0c80*/  SHF.R.U32.HI R33, RZ, 0x1f, R12 ;  /* 0x0000001fff217819 */ /* 0x000fe2000001160c */
[----:B------:R-:W-:Y:S01]  /*0c90*/  FADD R15, R15, R14 ;  /* 0x0000000e0f0f7221 */ /* 0x000fe20000000000 */
[----:B------:R-:W-:Y:S01]  /*0ca0*/  I2FP.F32.S32 R26, R26 ;  /* 0x0000001a001a7245 */ /* 0x000fe20000201400 */
[----:B-1----:R-:W0:Y:S01]  /*0cb0*/  LDC.64 R2, c[0x0][0x218] ;  /* 0x00008600ff027b82 */ /* 0x002e220000000a00 */
[----:B------:R-:W-:Y:S01]  /*0cc0*/  LEA.HI.SX32 R33, R12, R33, 0x1c ;  /* 0x000000210c217211 */ /* 0x000fe200078fe2ff */
[----:B------:R-:W-:-:S04]  /*0cd0*/  VIADD R12, R9, 0x1 ;  /* 0x00000001090c7836 */ /* 0x000fc80000000000 */
[----:B------:R-:W-:-:S04]  /*0ce0*/  IMAD R12, R33, -0x3d, R12 ;  /* 0xffffffc3210c7824 */ /* 0x000fc800078e020c */
[C---:B------:R-:W-:Y:S01]  /*0cf0*/  VIADD R4, R12.reuse, 0xffffffff ;  /* 0xffffffff0c047836 */ /* 0x040fe20000000000 */
[----:B------:R-:W-:Y:S02]  /*0d00*/  ISETP.GT.AND P6, PT, R12, 0x1, PT ;  /* 0x000000010c00780c */ /* 0x000fe40003fc4270 */
[----:B------:R-:W-:Y:S02]  /*0d10*/  ISETP.NE.AND P4, PT, R40, RZ, PT ;  /* 0x000000ff2800720c */ /* 0x000fe40003f85270 */
[----:B------:R-:W-:Y:S02]  /*0d20*/  SEL R4, R4, RZ, P6 ;  /* 0x000000ff04047207 */ /* 0x000fe40003000000 */
[----:B------:R-:W-:-:S03]  /*0d30*/  ISETP.GT.AND P6, PT, R13, 0x1, PT ;  /* 0x000000010d00780c */ /* 0x000fc60003fc4270 */
[----:B------:R-:W-:Y:S01]  /*0d40*/  IMAD.IADD R11, R27, 0x1, -R4 ;  /* 0x000000011b0b7824 */ /* 0x000fe200078e0a04 */
[----:B------:R-:W-:Y:S02]  /*0d50*/  ISETP.NE.AND P5, PT, R38, RZ, PT ;  /* 0x000000ff2600720c */ /* 0x000fe40003fa5270 */
[----:B------:R-:W-:Y:S02]  /*0d60*/  SEL R19, R19, RZ, P4 ;  /* 0x000000ff13137207 */ /* 0x000fe40002000000 */
[----:B------:R-:W-:Y:S01]  /*0d70*/  ISETP.NE.AND P4, PT, R35, RZ, PT ;  /* 0x000000ff2300720c */ /* 0x000fe20003f85270 */
[----:B------:R-:W-:Y:S01]  /*0d80*/  IMAD.IADD R4, R4, 0x1, -R27 ;  /* 0x0000000104047824 */ /* 0x000fe200078e0a1b */
[----:B------:R-:W-:Y:S01]  /*0d90*/  SEL R5, R5, RZ, P6 ;  /* 0x000000ff05057207 */ /* 0x000fe20003000000 */
[----:B------:R-:W-:Y:S01]  /*0da0*/  IMAD R6, R11, R6, RZ ;  /* 0x000000060b067224 */ /* 0x000fe200078e02ff */
[----:B------:R-:W-:Y:S02]  /*0db0*/  SEL R0, R0, RZ, P4 ;  /* 0x000000ff00007207 */ /* 0x000fe40002000000 */
[----:B------:R-:W-:-:S02]  /*0dc0*/  ISETP.NE.AND P4, PT, R32, RZ, PT ;  /* 0x000000ff2000720c */ /* 0x000fc40003f85270 */
[----:B------:R-:W-:Y:S01]  /*0dd0*/  SEL R21, R21, RZ, P5 ;  /* 0x000000ff15157207 */ /* 0x000fe20002800000 */
[----:B------:R-:W-:Y:S01]  /*0de0*/  IMAD R4, R5, R4, R6 ;  /* 0x0000000405047224 */ /* 0x000fe200078e0206 */
[----:B------:R-:W-:Y:S02]  /*0df0*/  ISETP.NE.AND P5, PT, R29, RZ, PT ;  /* 0x000000ff1d00720c */ /* 0x000fe40003fa5270 */
[----:B------:R-:W-:Y:S02]  /*0e00*/  SEL R13, R10, RZ, P4 ;  /* 0x000000ff0a0d7207 */ /* 0x000fe40002000000 */
[----:B------:R-:W-:Y:S02]  /*0e10*/  ISETP.NE.AND P4, PT, R42, RZ, PT ;  /* 0x000000ff2a00720c */ /* 0x000fe40003f85270 */
[----:B------:R-:W-:Y:S02]  /*0e20*/  SEL R16, R16, RZ, P5 ;  /* 0x000000ff10107207 */ /* 0x000fe40002800000 */
[----:B------:R-:W-:-:S02]  /*0e30*/  ISETP.NE.AND P5, PT, R41, RZ, PT ;  /* 0x000000ff2900720c */ /* 0x000fc40003fa5270 */
[----:B------:R-:W-:Y:S01]  /*0e40*/  I2FP.F32.S32 R4, R4 ;  /* 0x0000000400047245 */ /* 0x000fe20000201400 */
[----:B------:R-:W-:Y:S01]  /*0e50*/  FADD R13, R0, R13 ;  /* 0x0000000d000d7221 */ /* 0x000fe20000000000 */
[----:B------:R-:W-:-:S03]  /*0e60*/  FADD R15, R15, R16 ;  /* 0x000000100f0f7221 */ /* 0x000fc60000000000 */
[----:B------:R-:W-:Y:S01]  /*0e70*/  FADD R8, R13, R8 ;  /* 0x000000080d087221 */ /* 0x000fe20000000000 */
[----:B------:R-:W-:-:S03]  /*0e80*/  ISETP.NE.AND P6, PT, R39, RZ, PT ;  /* 0x000000ff2700720c */ /* 0x000fc60003fc5270 */
[----:B------:R-:W-:Y:S01]  /*0e90*/  FADD R8, R8, R17 ;  /* 0x0000001108087221 */ /* 0x000fe20000000000 */
[----:B------:R-:W-:-:S03]  /*0ea0*/  SEL R22, R22, RZ, P6 ;  /* 0x000000ff16167207 */ /* 0x000fc60003000000 */
[----:B------:R-:W-:Y:S01]  /*0eb0*/  FADD R19, R8, R19 ;  /* 0x0000001308137221 */ /* 0x000fe20000000000 */
[----:B------:R-:W-:Y:S02]  /*0ec0*/  SEL R25, R25, RZ, P4 ;  /* 0x000000ff19197207 */ /* 0x000fe40002000000 */
[----:B------:R-:W-:-:S04]  /*0ed0*/  ISETP.NE.AND P4, PT, R36, RZ, PT ;  /* 0x000000ff2400720c */ /* 0x000fc80003f85270 */
[----:B------:R-:W-:Y:S02]  /*0ee0*/  SEL R20, R20, RZ, P4 ;  /* 0x000000ff14147207 */ /* 0x000fe40002000000 */
[----:B------:R-:W-:-:S03]  /*0ef0*/  FSETP.GT.AND P4, PT, |R26|, 8.50705917302346158658e+37, PT ;  /* 0x7e8000001a00780b */ /* 0x000fc60003f84200 */
[----:B------:R-:W-:Y:S01]  /*0f00*/  FADD R20, R15, R20 ;  /* 0x000000140f147221 */ /* 0x000fe20000000000 */
[----:B------:R-:W-:Y:S02]  /*0f10*/  SEL R28, R28, RZ, P5 ;  /* 0x000000ff1c1c7207 */ /* 0x000fe40002800000 */
[----:B------:R-:W-:Y:S01]  /*0f20*/  FSETP.GT.AND P5, PT, |R4|, 8.50705917302346158658e+37, PT ;  /* 0x7e8000000400780b */ /* 0x000fe20003fa4200 */
[----:B------:R-:W-:Y:S01]  /*0f30*/  FADD R20, R20, R21 ;  /* 0x0000001514147221 */ /* 0x000fe20000000000 */
[----:B------:R-:W-:Y:S01]  /*0f40*/  ISETP.NE.AND P6, PT, R43, RZ, PT ;  /* 0x000000ff2b00720c */ /* 0x000fe20003fc5270 */
[----:B------:R-:W-:Y:S02]  /*0f50*/  FADD R19, R19, R22 ;  /* 0x0000001613137221 */ /* 0x000fe40000000000 */
[----:B------:R-:W-:Y:S02]  /*0f60*/  FADD R20, R20, R25 ;  /* 0x0000001914147221 */ /* 0x000fe40000000000 */
[----:B------:R-:W-:Y:S01]  /*0f70*/  FADD R19, R19, R28 ;  /* 0x0000001c13137221 */ /* 0x000fe20000000000 */
[----:B------:R-:W-:-:S02]  /*0f80*/  SEL R23, R23, RZ, P2 ;  /* 0x000000ff17177207 */ /* 0x000fc40001000000 */
[C---:B------:R-:W-:Y:S01]  /*0f90*/  FSETP.GEU.AND P2, PT, |R26|.reuse, 1.175494350822287508e-38, PT ;  /* 0x008000001a00780b */ /* 0x040fe20003f4e200 */
[----:B------:R-:W-:Y:S01]  /*0fa0*/  @P4 FMUL R26, R26, 0.25 ;  /* 0x3e8000001a1a4820 */ /* 0x000fe20000400000 */
[----:B------:R-:W-:Y:S02]  /*0fb0*/  SEL R24, R24, RZ, P6 ;  /* 0x000000ff18187207 */ /* 0x000fe40003000000 */
[----:B------:R-:W-:Y:S02]  /*0fc0*/  SEL R30, R30, RZ, P1 ;  /* 0x000000ff1e1e7207 */ /* 0x000fe40000800000 */
[C---:B------:R-:W-:Y:S01]  /*0fd0*/  FSETP.GEU.AND P1, PT, |R4|.reuse, 1.175494350822287508e-38, PT ;  /* 0x008000000400780b */ /* 0x040fe20003f2e200 */
[----:B------:R-:W-:Y:S01]  /*0fe0*/  @P5 FMUL R4, R4, 0.25 ;  /* 0x3e80000004045820 */ /* 0x000fe20000400000 */
[----:B------:R-:W-:-:S05]  /*0ff0*/  FADD R23, R20, R23 ;  /* 0x0000001714177221 */ /* 0x000fca0000000000 */
[----:B------:R-:W-:Y:S01]  /*1000*/  @!P2 FMUL R26, R26, 16777216 ;  /* 0x4b8000001a1aa820 */ /* 0x000fe20000400000 */
[----:B------:R-:W-:Y:S01]  /*1010*/  FADD R19, R19, R24 ;  /* 0x0000001813137221 */ /* 0x000fe20000000000 */
[----:B------:R-:W-:Y:S02]  /*1020*/  FADD R30, R23, R30 ;  /* 0x0000001e171e7221 */ /* 0x000fe40000000000 */
[----:B------:R-:W1:Y:S02]  /*1030*/  MUFU.RCP R5, R26 ;  /* 0x0000001a00057308 */ /* 0x000e640000001000 */
[----:B------:R-:W-:Y:S01]  /*1040*/  @!P1 FMUL R4, R4, 16777216 ;  /* 0x4b80000004049820 */ /* 0x000fe20000400000 */
[----:B------:R-:W-:Y:S02]  /*1050*/  SEL R18, R18, RZ, P0 ;  /* 0x000000ff12127207 */ /* 0x000fe40000000000 */
[----:B------:R-:W-:-:S03]  /*1060*/  ISETP.NE.AND P0, PT, R37, RZ, PT ;  /* 0x000000ff2500720c */ /* 0x000fc60003f05270 */
[----:B------:R-:W2:Y:S01]  /*1070*/  MUFU.RCP R4, R4 ;  /* 0x0000000400047308 */ /* 0x000ea20000001000 */
[----:B------:R-:W-:-:S04]  /*1080*/  FADD R0, R19, R18 ;  /* 0x0000001213007221 */ /* 0x000fc80000000000 */
[----:B------:R-:W-:-:S04]  /*1090*/  @P4 FMUL R0, R0, 0.25 ;  /* 0x3e80000000004820 */ /* 0x000fc80000400000 */
[----:B------:R-:W-:Y:S01]  /*10a0*/  @!P2 FMUL R0, R0, 16777216 ;  /* 0x4b8000000000a820 */ /* 0x000fe20000400000 */
[----:B0-----:R-:W-:-:S04]  /*10b0*/  IMAD.WIDE R2, R9, 0x4, R2 ;  /* 0x0000000409027825 */ /* 0x001fc800078e0202 */
[----:B-1----:R-:W-:Y:S01]  /*10c0*/  FMUL R6, R5, R0 ;  /* 0x0000000005067220 */ /* 0x002fe20000400000 */
[----:B---3--:R-:W-:-:S05]  /*10d0*/  SEL R7, R7, RZ, P3 ;  /* 0x000000ff07077207 */ /* 0x008fca0001800000 */
[----:B------:R-:W-:-:S04]  /*10e0*/  FADD R7, R30, R7 ;  /* 0x000000071e077221 */ /* 0x000fc80000000000 */
[----:B------:R-:W-:-:S04]  /*10f0*/  @P5 FMUL R7, R7, 0.25 ;  /* 0x3e80000007075820 */ /* 0x000fc80000400000 */
[----:B------:R-:W-:-:S04]  /*1100*/  @!P1 FMUL R7, R7, 16777216 ;  /* 0x4b80000007079820 */ /* 0x000fc80000400000 */
[----:B--2---:R-:W-:Y:S01]  /*1110*/  FMUL R7, R4, R7 ;  /* 0x0000000704077220 */ /* 0x004fe20000400000 */
[----:B------:R-:W-:Y:S06]  /*1120*/  @P0 EXIT ;  /* 0x000000000000094d */ /* 0x000fec0003800000 */
[----:B------:R-:W-:Y:S01]  /*1130*/  STG.E.64 desc[UR4][R2.64], R6 ;  /* 0x0000000602007986 */ /* 0x000fe2000c101b04 */
[----:B------:R-:W-:Y:S05]  /*1140*/  EXIT ;  /* 0x000000000000794d */ /* 0x000fea0003800000 */
.L_x_0:
[----:B------:R-:W-:-:S00]  /*1150*/  BRA `(.L_x_0) ;  /* 0xfffffffc00fc7947 */ /* 0x000fc0000383ffff */
[----:B------:R-:W-:-:S00]  /*1160*/  NOP ;  /* 0x0000000000007918 */ /* 0x000fc00000000000 */
        /* <DEDUP_REMOVED lines=9> */
.L_x_1:


//--------------------- .nv.constant0.triton_poi_fused_avg_pool2d_11 --------------------------
	.section	.nv.constant0.triton_poi_fused_avg_pool2d_11,"a",@progbits
	.sectionflags	@""
	.align	4
.nv.constant0.triton_poi_fused_avg_pool2d_11:
	.zero		548
